//
// Generated by NVIDIA NVVM Compiler
//
// Compiler Build ID: CL-36424714
// Cuda compilation tools, release 13.0, V13.0.88
// Based on NVVM 20.0.0
//

.version 9.0
.target sm_100
.address_size 64

	// .globl	_Z10hello_cudav
.extern .func  (.param .b32 func_retval0) vprintf
(
	.param .b64 vprintf_param_0,
	.param .b64 vprintf_param_1
)
;
.global .align 1 .b8 $str[30] = {72, 101, 108, 108, 111, 32, 102, 114, 111, 109, 32, 71, 80, 85, 32, 40, 116, 104, 114, 101, 97, 100, 32, 37, 100, 41, 33, 32, 10};

.visible .entry _Z10hello_cudav()
{
	.local .align 8 .b8 	__local_depot0[8];
	.reg .b64 	%SP;
	.reg .b64 	%SPL;
	.reg .b32 	%r<4>;
	.reg .b64 	%rd<5>;

	mov.u64 	%SPL, __local_depot0;
	cvta.local.u64 	%SP, %SPL;
	add.u64 	%rd1, %SP, 0;
	add.u64 	%rd2, %SPL, 0;
	mov.u32 	%r1, %tid.x;
	st.local.u32 	[%rd2], %r1;
	mov.u64 	%rd3, $str;
	cvta.global.u64 	%rd4, %rd3;
	{ // callseq 0, 0
	.param .b64 param0;
	st.param.b64 	[param0], %rd4;
	.param .b64 param1;
	st.param.b64 	[param1], %rd1;
	.param .b32 retval0;
	call.uni (retval0), 
	vprintf, 
	(
	param0, 
	param1
	);
	ld.param.b32 	%r2, [retval0];
	} // callseq 0
	ret;

}


// ===== COMPILED SASS (sm_100) =====

	.target	sm_100

	.elftype	@"ET_EXEC"


//--------------------- .note.nv.tkinfo           --------------------------
	.section	.note.nv.tkinfo,"",@"SHT_NOTE"
	.sectionflags	@"SHF_NOTE_NV_TKINFO"
	.tkinfo
        /*0018*/ 	.word	0x00000002
        /*0030*/ 	.string	""
        /*0030*/ 	.string	"ptxas"
        /*0030*/ 	.string	"Cuda compilation tools, release 13.0, V13.0.88"
        /*0030*/ 	.string	"Build cuda_13.0.r13.0/compiler.36424714_0"
        /*0030*/ 	.string	"-arch sm_100 -m 64 "



//--------------------- .note.nv.cuinfo           --------------------------
	.section	.note.nv.cuinfo,"",@"SHT_NOTE"
	.sectionflags	@"SHF_NOTE_NV_CUINFO"
        /*0018*/ 	.short	0x0002
        /*001a*/ 	.short	0x0064
        /*001c*/ 	.short	0x0082
	.zero		2


//--------------------- .nv.info                  --------------------------
	.section	.nv.info,"",@"SHT_CUDA_INFO"
	.align	4


	//----- nvinfo : EIATTR_REGCOUNT
	.align		4
        /*0000*/ 	.byte	0x04, 0x2f
        /*0002*/ 	.short	(.L_2 - .L_1)
	.align		4
.L_1:
        /*0004*/ 	.word	index@(_Z10hello_cudav)
        /*0008*/ 	.word	0x00000018


	//----- nvinfo : EIATTR_FRAME_SIZE
	.align		4
.L_2:
        /*000c*/ 	.byte	0x04, 0x11
        /*000e*/ 	.short	(.L_4 - .L_3)
	.align		4
.L_3:
        /*0010*/ 	.word	index@(_Z10hello_cudav)
        /*0014*/ 	.word	0x00000008


	//----- nvinfo : EIATTR_MIN_STACK_SIZE
	.align		4
.L_4:
        /*0018*/ 	.byte	0x04, 0x12
        /*001a*/ 	.short	(.L_6 - .L_5)
	.align		4
.L_5:
        /*001c*/ 	.word	index@(_Z10hello_cudav)
        /*0020*/ 	.word	0x00000008
.L_6:


//--------------------- .nv.compat                --------------------------
	.section	.nv.compat,"",@"SHT_CUDA_COMPAT_INFO"
	.align	4
        /*0000*/ 	.byte	0x02, 0x09, 0x00, 0x00, 0x02, 0x02, 0x01, 0x00, 0x02, 0x05, 0x05, 0x00, 0x03, 0x07, 0x01, 0x01
        /*0010*/ 	.byte	0x02, 0x03, 0x00, 0x00, 0x02, 0x06, 0x01, 0x00, 0x04, 0x0b, 0x08, 0x00, 0x09, 0x00, 0x00, 0x00
        /*0020*/ 	.byte	0x00, 0x00, 0x00, 0x00


//--------------------- .nv.info._Z10hello_cudav  --------------------------
	.section	.nv.info._Z10hello_cudav,"",@"SHT_CUDA_INFO"
	.sectionflags	@""
	.align	4


	//----- nvinfo : EIATTR_CUDA_API_VERSION
	.align		4
        /*0000*/ 	.byte	0x04, 0x37
        /*0002*/ 	.short	(.L_8 - .L_7)
.L_7:
        /*0004*/ 	.word	0x00000082


	//----- nvinfo : EIATTR_SPARSE_MMA_MASK
	.align		4
.L_8:
        /*0008*/ 	.byte	0x03, 0x50
        /*000a*/ 	.short	0x0000


	//----- nvinfo : EIATTR_MAXREG_COUNT
	.align		4
        /*000c*/ 	.byte	0x03, 0x1b
        /*000e*/ 	.short	0x00ff


	//----- nvinfo : EIATTR_EXTERNS
	.align		4
        /*0010*/ 	.byte	0x04, 0x0f
        /*0012*/ 	.short	(.L_10 - .L_9)


	//   ....[0]....
	.align		4
.L_9:
        /*0014*/ 	.word	index@(vprintf)


	//----- nvinfo : EIATTR_MERCURY_ISA_VERSION
	.align		4
.L_10:
        /*0018*/ 	.byte	0x03, 0x5f
        /*001a*/ 	.short	0x0101


	//----- nvinfo : EIATTR_VRC_CTA_INIT_COUNT
	.align		4
        /*001c*/ 	.byte	0x02, 0x4a
	.zero		1
	.zero		1


	//----- nvinfo : EIATTR_SYSCALL_OFFSETS
	.align		4
        /*0020*/ 	.byte	0x04, 0x46
        /*0022*/ 	.short	(.L_12 - .L_11)


	//   ....[0]....
.L_11:
        /*0024*/ 	.word	0x000000e0


	//----- nvinfo : EIATTR_EXIT_INSTR_OFFSETS
	.align		4
.L_12:
        /*0028*/ 	.byte	0x04, 0x1c
        /*002a*/ 	.short	(.L_14 - .L_13)


	//   ....[0]....
.L_13:
        /*002c*/ 	.word	0x000000f0


	//----- nvinfo : EIATTR_SW_WAR
	.align		4
.L_14:
        /*0030*/ 	.byte	0x04, 0x36
        /*0032*/ 	.short	(.L_16 - .L_15)
.L_15:
        /*0034*/ 	.word	0x00000008
.L_16:


//--------------------- .nv.callgraph             --------------------------
	.section	.nv.callgraph,"",@"SHT_CUDA_CALLGRAPH"
	.align	4
	.sectionentsize	8
	.align		4
        /*0000*/ 	.word	0x00000000
	.align		4
        /*0004*/ 	.word	0xffffffff
	.align		4
        /*0008*/ 	.word	index@(_Z10hello_cudav)
	.align		4
        /*000c*/ 	.word	index@(vprintf)
	.align		4
        /*0010*/ 	.word	0x00000000
	.align		4
        /*0014*/ 	.word	0xfffffffe
	.align		4
        /*0018*/ 	.word	0x00000000
	.align		4
        /*001c*/ 	.word	0xfffffffd
	.align		4
        /*0020*/ 	.word	0x00000000
	.align		4
        /*0024*/ 	.word	0xfffffffc


//--------------------- .nv.constant4             --------------------------
	.section	.nv.constant4,"a",@progbits
	.align	8
	.align		8
.nv.constant4:
        /*0000*/ 	.dword	vprintf
	.align		8
        /*0008*/ 	.dword	$str


//--------------------- .text._Z10hello_cudav     --------------------------
	.section	.text._Z10hello_cudav,"ax",@progbits
	.align	128
        .global         _Z10hello_cudav
        .type           _Z10hello_cudav,@function
        .size           _Z10hello_cudav,(.L_x_2 - _Z10hello_cudav)
        .other          _Z10hello_cudav,@"STO_CUDA_ENTRY STV_DEFAULT"
_Z10hello_cudav:
.text._Z10hello_cudav:
[----:B------:R-:W0:Y:S01]  /*0000*/  LDC R1, c[0x0][0x37c] ;  /* 0x0000df00ff017b82 */ /* 0x000e220000000800 */
[----:B------:R-:W1:Y:S01]  /*0010*/  S2R R8, SR_TID.X ;  /* 0x0000000000087919 */ /* 0x000e620000002100 */
[----:B0-----:R-:W-:Y:S01]  /*0020*/  VIADD R1, R1, 0xfffffff8 ;  /* 0xfffffff801017836 */ /* 0x001fe20000000000 */
[----:B------:R-:W-:Y:S01]  /*0030*/  MOV R0, 0x0 ;  /* 0x0000000000007802 */ /* 0x000fe20000000f00 */
[----:B------:R-:W0:Y:S04]  /*0040*/  LDCU UR4, c[0x0][0x2f8] ;  /* 0x00005f00ff0477ac */ /* 0x000e280008000800 */
[----:B------:R2:W3:Y:S01]  /*0050*/  LDC.64 R2, c[0x4][R0] ;  /* 0x0100000000027b82 */ /* 0x0004e20000000a00 */
[----:B------:R-:W4:Y:S01]  /*0060*/  LDCU.64 UR6, c[0x4][0x8] ;  /* 0x01000100ff0677ac */ /* 0x000f220008000a00 */
[----:B------:R-:W5:Y:S01]  /*0070*/  LDCU UR5, c[0x0][0x2fc] ;  /* 0x00005f80ff0577ac */ /* 0x000f620008000800 */
[----:B0-----:R-:W-:Y:S01]  /*0080*/  IADD3 R6, P0, PT, R1, UR4, RZ ;  /* 0x0000000401067c10 */ /* 0x001fe2000ff1e0ff */
[----:B----4-:R-:W-:Y:S01]  /*0090*/  IMAD.U32 R4, RZ, RZ, UR6 ;  /* 0x00000006ff047e24 */ /* 0x010fe2000f8e00ff */
[----:B------:R-:W-:-:S03]  /*00a0*/  MOV R5, UR7 ;  /* 0x0000000700057c02 */ /* 0x000fc60008000f00 */
[----:B-----5:R-:W-:Y:S01]  /*00b0*/  IMAD.X R7, RZ, RZ, UR5, P0 ;  /* 0x00000005ff077e24 */ /* 0x020fe200080e06ff */
[----:B-1----:R2:W-:Y:S07]  /*00c0*/  STL [R1], R8 ;  /* 0x0000000801007387 */ /* 0x0025ee0000100800 */
[----:B------:R-:W-:-:S07]  /*00d0*/  LEPC R20, `(.L_x_0) ;  /* 0x000000001014794e */ /* 0x000fce0000000000 */
[----:B--23--:R-:W-:Y:S05]  /*00e0*/  CALL.ABS.NOINC R2 ;  /* 0x0000000002007343 */ /* 0x00cfea0003c00000 */
.L_x_0:
[----:B------:R-:W-:Y:S05]  /*00f0*/  EXIT ;  /* 0x000000000000794d */ /* 0x000fea0003800000 */
.L_x_1:
[----:B------:R-:W-:-:S00]  /*0100*/  BRA `(.L_x_1) ;  /* 0xfffffffc00fc7947 */ /* 0x000fc0000383ffff */
[----:B------:R-:W-:-:S00]  /*0110*/  NOP ;  /* 0x0000000000007918 */ /* 0x000fc00000000000 */
        /* <DEDUP_REMOVED lines=14> */
.L_x_2:


//--------------------- .nv.global.init           --------------------------
	.section	.nv.global.init,"aw",@progbits
.nv.global.init:
	.type		$str,@object
	.size		$str,(.L_0 - $str)
$str:
        /*0000*/ 	.byte	0x48, 0x65, 0x6c, 0x6c, 0x6f, 0x20, 0x66, 0x72, 0x6f, 0x6d, 0x20, 0x47, 0x50, 0x55, 0x20, 0x28
        /*0010*/ 	.byte	0x74, 0x68, 0x72, 0x65, 0x61, 0x64, 0x20, 0x25, 0x64, 0x29, 0x21, 0x20, 0x0a, 0x00
.L_0:


//--------------------- .nv.shared.reserved.0     --------------------------
	.section	.nv.shared.reserved.0,"aw",@nobits
	.weak		__nv_reservedSMEM_offset_0_alias
	.size		__nv_reservedSMEM_offset_0_alias, 0, 64
	.other		__nv_reservedSMEM_offset_0_alias,@"STO_CUDA_RESERVED_SHARED STV_DEFAULT"
__nv_reservedSMEM_offset_0_alias:
	.zero		0
	.zero		64


//--------------------- .nv.constant0._Z10hello_cudav --------------------------
	.section	.nv.constant0._Z10hello_cudav,"a",@progbits
	.sectionflags	@""
	.align	4
.nv.constant0._Z10hello_cudav:
	.zero		896


//--------------------- SYMBOLS --------------------------

	.type		.nv.reservedSmem.offset0,@object
	.size		.nv.reservedSmem.offset0,0x4
	.type		vprintf,@function
